	.headerflags	@"EF_CUDA_TEXMODE_UNIFIED EF_CUDA_64BIT_ADDRESS EF_CUDA_ACCELERATORS EF_CUDA_SM90 EF_CUDA_VIRTUAL_SM(EF_CUDA_SM90)"
	.elftype	@"ET_EXEC"


//--------------------- .nv.info                  --------------------------
	.section	.nv.info,"",@"SHT_CUDA_INFO"
	.align	4


	//----- nvinfo : EIATTR_REGCOUNT
	.align		4
        /*0000*/ 	.byte	0x04, 0x2f
        /*0002*/ 	.short	(.L_1 - .L_0)
	.align		4
.L_0:
        /*0004*/ 	.word	index@(triton_poi_fused_avg_pool2d_53)
        /*0008*/ 	.word	0x00000020


	//----- nvinfo : EIATTR_MIN_STACK_SIZE
	.align		4
.L_1:
        /*000c*/ 	.byte	0x04, 0x12
        /*000e*/ 	.short	(.L_3 - .L_2)
	.align		4
.L_2:
        /*0010*/ 	.word	index@(triton_poi_fused_avg_pool2d_53)
        /*0014*/ 	.word	0x00000000


	//----- nvinfo : EIATTR_FRAME_SIZE
	.align		4
.L_3:
        /*0018*/ 	.byte	0x04, 0x11
        /*001a*/ 	.short	(.L_5 - .L_4)
	.align		4
.L_4:
        /*001c*/ 	.word	index@(triton_poi_fused_avg_pool2d_53)
        /*0020*/ 	.word	0x00000000


	//----- nvinfo : EIATTR_MIN_STACK_SIZE
	.align		4
.L_5:
        /*0024*/ 	.byte	0x04, 0x12
        /*0026*/ 	.short	(.L_7 - .L_6)
	.align		4
.L_6:
        /*0028*/ 	.word	index@(triton_poi_fused_avg_pool2d_53)
        /*002c*/ 	.word	0x00000000
.L_7:


//--------------------- .nv.info.triton_poi_fused_avg_pool2d_53 --------------------------
	.section	.nv.info.triton_poi_fused_avg_pool2d_53,"",@"SHT_CUDA_INFO"
	.sectionflags	@""
	.align	4


	//----- nvinfo : EIATTR_CUDA_API_VERSION
	.align		4
        /*0000*/ 	.byte	0x04, 0x37
        /*0002*/ 	.short	(.L_9 - .L_8)
.L_8:
        /*0004*/ 	.word	0x0000007c


	//----- nvinfo : EIATTR_KPARAM_INFO
	.align		4
.L_9:
        /*0008*/ 	.byte	0x04, 0x17
        /*000a*/ 	.short	(.L_11 - .L_10)
.L_10:
        /*000c*/ 	.word	0x00000000
        /*0010*/ 	.short	0x0002
        /*0012*/ 	.short	0x0010
        /*0014*/ 	.byte	0x00, 0xf0, 0x11, 0x00


	//----- nvinfo : EIATTR_KPARAM_INFO
	.align		4
.L_11:
        /*0018*/ 	.byte	0x04, 0x17
        /*001a*/ 	.short	(.L_13 - .L_12)
.L_12:
        /*001c*/ 	.word	0x00000000
        /*0020*/ 	.short	0x0001
        /*0022*/ 	.short	0x0008
        /*0024*/ 	.byte	0x00, 0xf4, 0x21, 0x00


	//----- nvinfo : EIATTR_KPARAM_INFO
	.align		4
.L_13:
        /*0028*/ 	.byte	0x04, 0x17
        /*002a*/ 	.short	(.L_15 - .L_14)
.L_14:
        /*002c*/ 	.word	0x00000000
        /*0030*/ 	.short	0x0000
        /*0032*/ 	.short	0x0000
        /*0034*/ 	.byte	0x00, 0xf4, 0x21, 0x00


	//----- nvinfo : EIATTR_SPARSE_MMA_MASK
	.align		4
.L_15:
        /*0038*/ 	.byte	0x03, 0x50
        /*003a*/ 	.short	0x0000


	//----- nvinfo : EIATTR_MAXREG_COUNT
	.align		4
        /*003c*/ 	.byte	0x03, 0x1b
        /*003e*/ 	.short	0x00ff


	//----- nvinfo : EIATTR_EXIT_INSTR_OFFSETS
	.align		4
        /*0040*/ 	.byte	0x04, 0x1c
        /*0042*/ 	.short	(.L_17 - .L_16)


	//   ....[0]....
.L_16:
        /*0044*/ 	.word	0x000017a0


	//----- nvinfo : EIATTR_REQNTID
	.align		4
.L_17:
        /*0048*/ 	.byte	0x04, 0x10
        /*004a*/ 	.short	(.L_19 - .L_18)
.L_18:
        /*004c*/ 	.word	0x00000080
        /*0050*/ 	.word	0x00000001
        /*0054*/ 	.word	0x00000001


	//----- nvinfo : EIATTR_CBANK_PARAM_SIZE
	.align		4
.L_19:
        /*0058*/ 	.byte	0x03, 0x19
        /*005a*/ 	.short	0x0014


	//----- nvinfo : EIATTR_PARAM_CBANK
	.align		4
        /*005c*/ 	.byte	0x04, 0x0a
        /*005e*/ 	.short	(.L_21 - .L_20)
	.align		4
.L_20:
        /*0060*/ 	.word	index@(.nv.constant0.triton_poi_fused_avg_pool2d_53)
        /*0064*/ 	.short	0x0210
        /*0066*/ 	.short	0x0014


	//----- nvinfo : EIATTR_SW_WAR
	.align		4
.L_21:
        /*0068*/ 	.byte	0x04, 0x36
        /*006a*/ 	.short	(.L_23 - .L_22)
.L_22:
        /*006c*/ 	.word	0x00000008
.L_23:


//--------------------- .nv.callgraph             --------------------------
	.section	.nv.callgraph,"",@"SHT_CUDA_CALLGRAPH"
	.align	4
	.sectionentsize	8
	.align		4
        /*0000*/ 	.word	0x00000000
	.align		4
        /*0004*/ 	.word	0xffffffff
	.align		4
        /*0008*/ 	.word	0x00000000
	.align		4
        /*000c*/ 	.word	0xfffffffe
	.align		4
        /*0010*/ 	.word	0x00000000
	.align		4
        /*0014*/ 	.word	0xfffffffd
	.align		4
        /*0018*/ 	.word	0x00000000
	.align		4
        /*001c*/ 	.word	0xfffffffc


//--------------------- .text.triton_poi_fused_avg_pool2d_53 --------------------------
	.section	.text.triton_poi_fused_avg_pool2d_53,"ax",@progbits
	.align	128
        .global         triton_poi_fused_avg_pool2d_53
        .type           triton_poi_fused_avg_pool2d_53,@function
        .size           triton_poi_fused_avg_pool2d_53,(.L_x_1 - triton_poi_fused_avg_pool2d_53)
        .other          triton_poi_fused_avg_pool2d_53,@"STO_CUDA_ENTRY STV_DEFAULT"
triton_poi_fused_avg_pool2d_53:
.text.triton_poi_fused_avg_pool2d_53:
[----:B------:R-:W-:Y:S01]  /*0000*/  LDC R1, c[0x0][0x28] ;  /* 0x00000a00ff017b82 */ /* 0x000fe20000000800 */
[----:B------:R-:W1:Y:S01]  /*0010*/  S2R R0, SR_TID.X ;  /* 0x0000000000007919 */ /* 0x000e620000002100 */
[----:B------:R-:W-:-:S06]  /*0020*/  IMAD.MOV.U32 R22, RZ, RZ, RZ ;  /* 0x000000ffff167224 */ /* 0x000fcc00078e00ff */
[----:B------:R-:W2:Y:S01]  /*0030*/  LDC.64 R24, c[0x0][0x210] ;  /* 0x00008400ff187b82 */ /* 0x000ea20000000a00 */
[----:B------:R-:W-:Y:S01]  /*0040*/  CS2R R16, SRZ ;  /* 0x0000000000107805 */ /* 0x000fe2000001ff00 */
[----:B------:R-:W3:Y:S01]  /*0050*/  S2R R23, SR_CTAID.X ;  /* 0x0000000000177919 */ /* 0x000ee20000002500 */
[----:B------:R-:W-:Y:S01]  /*0060*/  CS2R R18, SRZ ;  /* 0x0000000000127805 */ /* 0x000fe2000001ff00 */
[----:B------:R-:W-:Y:S01]  /*0070*/  ULDC.64 UR4, c[0x0][0x208] ;  /* 0x0000820000047ab9 */ /* 0x000fe20000000a00 */
[----:B------:R-:W-:Y:S02]  /*0080*/  IMAD.MOV.U32 R8, RZ, RZ, RZ ;  /* 0x000000ffff087224 */ /* 0x000fe400078e00ff */
[----:B-1----:R-:W-:Y:S01]  /*0090*/  IMAD.SHL.U32 R0, R0, 0x4, RZ ;  /* 0x0000000400007824 */ /* 0x002fe200078e00ff */
[----:B---3--:R-:W-:-:S04]  /*00a0*/  SHF.R.S32.HI R7, RZ, 0x15, R23 ;  /* 0x00000015ff077819 */ /* 0x008fc80000011417 */
[----:B------:R-:W-:Y:S02]  /*00b0*/  LOP3.LUT R0, R0, 0x1fc, RZ, 0xc0, !PT ;  /* 0x000001fc00007812 */ /* 0x000fe400078ec0ff */
[----:B------:R-:W-:-:S03]  /*00c0*/  SGXT R7, R7, 0x1 ;  /* 0x000000010707781a */ /* 0x000fc60000000200 */
[----:B------:R-:W-:-:S04]  /*00d0*/  IMAD R23, R23, 0x400, R0 ;  /* 0x0000040017177824 */ /* 0x000fc800078e0200 */
[----:B------:R-:W-:Y:S01]  /*00e0*/  IMAD.HI R4, R23, -0x6db6db6d, R22 ;  /* 0x9249249317047827 */ /* 0x000fe200078e0216 */
[----:B------:R-:W-:-:S03]  /*00f0*/  LEA.HI R2, R7, R23, RZ, 0xb ;  /* 0x0000001707027211 */ /* 0x000fc600078f58ff */
[----:B------:R-:W-:Y:S01]  /*0100*/  VIADD R9, R23, 0x200 ;  /* 0x0000020017097836 */ /* 0x000fe20000000000 */
[----:B------:R-:W-:Y:S02]  /*0110*/  SHF.R.U32.HI R5, RZ, 0x1f, R4 ;  /* 0x0000001fff057819 */ /* 0x000fe40000011604 */
[----:B------:R-:W-:Y:S01]  /*0120*/  SHF.R.S32.HI R3, RZ, 0xb, R2 ;  /* 0x0000000bff037819 */ /* 0x000fe20000011402 */
[----:B------:R-:W-:Y:S01]  /*0130*/  IMAD.MOV.U32 R2, RZ, RZ, RZ ;  /* 0x000000ffff027224 */ /* 0x000fe200078e00ff */
[----:B------:R-:W-:Y:S01]  /*0140*/  LEA.HI.SX32 R5, R4, R5, 0x12 ;  /* 0x0000000504057211 */ /* 0x000fe200078f92ff */
[----:B------:R-:W-:Y:S02]  /*0150*/  IMAD.MOV.U32 R4, RZ, RZ, RZ ;  /* 0x000000ffff047224 */ /* 0x000fe400078e00ff */
[----:B------:R-:W-:-:S04]  /*0160*/  IMAD.HI R2, R3, -0x6db6db6d, R2 ;  /* 0x9249249303027827 */ /* 0x000fc800078e0202 */
[----:B------:R-:W-:Y:S01]  /*0170*/  IMAD.HI R0, R5, -0x6db6db6d, R4 ;  /* 0x9249249305007827 */ /* 0x000fe200078e0204 */
[----:B------:R-:W-:-:S03]  /*0180*/  SHF.R.U32.HI R13, RZ, 0x1f, R2 ;  /* 0x0000001fff0d7819 */ /* 0x000fc60000011602 */
[----:B------:R-:W-:Y:S01]  /*0190*/  IMAD.HI R8, R9, -0x6db6db6d, R8 ;  /* 0x9249249309087827 */ /* 0x000fe200078e0208 */
[----:B------:R-:W-:Y:S02]  /*01a0*/  SHF.R.U32.HI R11, RZ, 0x1f, R0 ;  /* 0x0000001fff0b7819 */ /* 0x000fe40000011600 */
[----:B------:R-:W-:Y:S01]  /*01b0*/  LEA.HI.SX32 R2, R2, R13, 0x1d ;  /* 0x0000000d02027211 */ /* 0x000fe200078feaff */
[----:B------:R-:W-:Y:S01]  /*01c0*/  VIADD R13, R23, 0xffff8800 ;  /* 0xffff8800170d7836 */ /* 0x000fe20000000000 */
[----:B------:R-:W-:Y:S02]  /*01d0*/  LEA.HI.SX32 R11, R0, R11, 0x1d ;  /* 0x0000000b000b7211 */ /* 0x000fe400078feaff */
[----:B------:R-:W-:Y:S01]  /*01e0*/  LEA.HI R0, R7, R9, RZ, 0xb ;  /* 0x0000000907007211 */ /* 0x000fe200078f58ff */
[----:B------:R-:W-:Y:S01]  /*01f0*/  IMAD R2, R2, -0xe, R3 ;  /* 0xfffffff202027824 */ /* 0x000fe200078e0203 */
[----:B------:R-:W-:Y:S01]  /*0200*/  CS2R R6, SRZ ;  /* 0x0000000000067805 */ /* 0x000fe2000001ff00 */
[----:B------:R-:W-:Y:S01]  /*0210*/  IMAD R21, R11, -0xe, R5 ;  /* 0xfffffff20b157824 */ /* 0x000fe200078e0205 */
[----:B------:R-:W-:Y:S01]  /*0220*/  SHF.R.U32.HI R15, RZ, 0x1f, R8 ;  /* 0x0000001fff0f7819 */ /* 0x000fe20000011608 */
[----:B------:R-:W-:Y:S01]  /*0230*/  VIADD R11, R23, 0xffff9000 ;  /* 0xffff9000170b7836 */ /* 0x000fe20000000000 */
[C---:B------:R-:W-:Y:S01]  /*0240*/  ISETP.GT.AND P0, PT, R2.reuse, -0x1, PT ;  /* 0xffffffff0200780c */ /* 0x040fe20003f04270 */
[----:B------:R-:W-:Y:S01]  /*0250*/  IMAD.MOV.U32 R5, RZ, RZ, RZ ;  /* 0x000000ffff057224 */ /* 0x000fe200078e00ff */
[----:B------:R-:W-:Y:S01]  /*0260*/  ISETP.GT.AND P2, PT, R2, RZ, PT ;  /* 0x000000ff0200720c */ /* 0x000fe20003f44270 */
[----:B--2---:R-:W-:Y:S01]  /*0270*/  IMAD.WIDE R10, R11, 0x4, R24 ;  /* 0x000000040b0a7825 */ /* 0x004fe200078e0218 */
[----:B------:R-:W-:-:S02]  /*0280*/  ISETP.GT.AND P0, PT, R21, RZ, P0 ;  /* 0x000000ff1500720c */ /* 0x000fc40000704270 */
[----:B------:R-:W-:Y:S01]  /*0290*/  ISETP.GT.AND P6, PT, R21, RZ, P2 ;  /* 0x000000ff1500720c */ /* 0x000fe200017c4270 */
[----:B------:R-:W-:Y:S01]  /*02a0*/  IMAD.WIDE R12, R13, 0x4, R24 ;  /* 0x000000040d0c7825 */ /* 0x000fe200078e0218 */
[----:B------:R-:W-:-:S09]  /*02b0*/  SHF.R.S32.HI R9, RZ, 0xb, R0 ;  /* 0x0000000bff097819 */ /* 0x000fd20000011400 */
[----:B------:R1:W2:Y:S04]  /*02c0*/  @P0 LDG.E.128 R4, desc[UR4][R10.64] ;  /* 0x000000040a040981 */ /* 0x0002a8000c1e1d00 */
[----:B------:R3:W4:Y:S01]  /*02d0*/  @P6 LDG.E.128 R16, desc[UR4][R12.64] ;  /* 0x000000040c106981 */ /* 0x000722000c1e1d00 */
[----:B------:R-:W-:Y:S01]  /*02e0*/  LEA.HI.SX32 R15, R8, R15, 0x12 ;  /* 0x0000000f080f7211 */ /* 0x000fe200078f92ff */
[----:B------:R-:W-:Y:S02]  /*02f0*/  IMAD.MOV.U32 R8, RZ, RZ, RZ ;  /* 0x000000ffff087224 */ /* 0x000fe400078e00ff */
[----:B------:R-:W-:Y:S02]  /*0300*/  IMAD.MOV.U32 R14, RZ, RZ, RZ ;  /* 0x000000ffff0e7224 */ /* 0x000fe400078e00ff */
[----:B------:R-:W-:-:S04]  /*0310*/  IMAD.HI R3, R9, -0x6db6db6d, R8 ;  /* 0x9249249309037827 */ /* 0x000fc800078e0208 */
[----:B------:R-:W-:Y:S01]  /*0320*/  IMAD.HI R0, R15, -0x6db6db6d, R14 ;  /* 0x924924930f007827 */ /* 0x000fe200078e020e */
[----:B------:R-:W-:-:S04]  /*0330*/  SHF.R.U32.HI R8, RZ, 0x1f, R3 ;  /* 0x0000001fff087819 */ /* 0x000fc80000011603 */
[----:B------:R-:W-:Y:S02]  /*0340*/  LEA.HI.SX32 R8, R3, R8, 0x1d ;  /* 0x0000000803087211 */ /* 0x000fe400078feaff */
[----:B------:R-:W-:-:S04]  /*0350*/  SHF.R.U32.HI R3, RZ, 0x1f, R0 ;  /* 0x0000001fff037819 */ /* 0x000fc80000011600 */
[----:B------:R-:W-:Y:S01]  /*0360*/  LEA.HI.SX32 R3, R0, R3, 0x1d ;  /* 0x0000000300037211 */ /* 0x000fe200078feaff */
[----:B------:R-:W-:-:S04]  /*0370*/  IMAD R0, R8, -0xe, R9 ;  /* 0xfffffff208007824 */ /* 0x000fc800078e0209 */
[----:B------:R-:W-:Y:S01]  /*0380*/  IMAD R3, R3, -0xe, R15 ;  /* 0xfffffff203037824 */ /* 0x000fe200078e020f */
[C---:B------:R-:W-:Y:S02]  /*0390*/  ISETP.GT.AND P3, PT, R0.reuse, RZ, PT ;  /* 0x000000ff0000720c */ /* 0x040fe40003f64270 */
[----:B------:R-:W-:Y:S02]  /*03a0*/  ISETP.GT.AND P4, PT, R0, -0x1, PT ;  /* 0xffffffff0000780c */ /* 0x000fe40003f84270 */
[C---:B------:R-:W-:Y:S02]  /*03b0*/  ISETP.GT.AND P5, PT, R3.reuse, RZ, P3 ;  /* 0x000000ff0300720c */ /* 0x040fe40001fa4270 */
[----:B------:R-:W-:Y:S01]  /*03c0*/  ISETP.GT.AND P4, PT, R3, RZ, P4 ;  /* 0x000000ff0300720c */ /* 0x000fe20002784270 */
[C---:B------:R-:W-:Y:S02]  /*03d0*/  VIADD R27, R23.reuse, 0xffff8a00 ;  /* 0xffff8a00171b7836 */ /* 0x040fe40000000000 */
[----:B------:R-:W-:Y:S01]  /*03e0*/  VIADD R29, R23, 0xffff9200 ;  /* 0xffff9200171d7836 */ /* 0x000fe20000000000 */
[----:B------:R-:W-:-:S02]  /*03f0*/  CS2R R8, SRZ ;  /* 0x0000000000087805 */ /* 0x000fc4000001ff00 */
[----:B-1----:R-:W-:Y:S02]  /*0400*/  CS2R R10, SRZ ;  /* 0x00000000000a7805 */ /* 0x002fe4000001ff00 */
[----:B---3--:R-:W-:Y:S01]  /*0410*/  CS2R R12, SRZ ;  /* 0x00000000000c7805 */ /* 0x008fe2000001ff00 */
[----:B------:R-:W-:Y:S02]  /*0420*/  IMAD.MOV.U32 R15, RZ, RZ, RZ ;  /* 0x000000ffff0f7224 */ /* 0x000fe400078e00ff */
[----:B------:R-:W-:Y:S02]  /*0430*/  VIADD R20, R2, 0x1 ;  /* 0x0000000102147836 */ /* 0x000fe40000000000 */
[----:B------:R-:W-:-:S04]  /*0440*/  IMAD.WIDE R26, R27, 0x4, R24 ;  /* 0x000000041b1a7825 */ /* 0x000fc800078e0218 */
[----:B------:R-:W-:Y:S01]  /*0450*/  IMAD.WIDE R28, R29, 0x4, R24 ;  /* 0x000000041d1c7825 */ /* 0x000fe200078e0218 */
[----:B------:R-:W-:Y:S01]  /*0460*/  ISETP.GE.U32.AND P1, PT, R20, 0xe, PT ;  /* 0x0000000e1400780c */ /* 0x000fe20003f26070 */
[----:B------:R1:W3:Y:S04]  /*0470*/  @P5 LDG.E.128 R8, desc[UR4][R26.64] ;  /* 0x000000041a085981 */ /* 0x0002e8000c1e1d00 */
[----:B------:R-:W5:Y:S01]  /*0480*/  @P4 LDG.E.128 R12, desc[UR4][R28.64] ;  /* 0x000000041c0c4981 */ /* 0x000f62000c1e1d00 */
[----:B--2---:R-:W-:Y:S02]  /*0490*/  SEL R22, R5, RZ, P0 ;  /* 0x000000ff05167207 */ /* 0x004fe40000000000 */
[----:B------:R-:W-:Y:S02]  /*04a0*/  SEL R5, R6, RZ, P0 ;  /* 0x000000ff06057207 */ /* 0x000fe40000000000 */
[----:B----4-:R-:W-:-:S02]  /*04b0*/  SEL R18, R18, RZ, P6 ;  /* 0x000000ff12127207 */ /* 0x010fc40003000000 */
[----:B------:R-:W-:Y:S02]  /*04c0*/  SEL R16, R16, RZ, P6 ;  /* 0x000000ff10107207 */ /* 0x000fe40003000000 */
[----:B------:R-:W-:Y:S02]  /*04d0*/  SEL R17, R17, RZ, P6 ;  /* 0x000000ff11117207 */ /* 0x000fe40003000000 */
[----:B------:R-:W-:Y:S02]  /*04e0*/  SEL R20, R19, RZ, P6 ;  /* 0x000000ff13147207 */ /* 0x000fe40003000000 */
[----:B------:R-:W-:Y:S02]  /*04f0*/  ISETP.GT.AND P6, PT, R21, RZ, !P1 ;  /* 0x000000ff1500720c */ /* 0x000fe40004fc4270 */
[----:B-1----:R-:W-:Y:S01]  /*0500*/  SEL R27, R4, RZ, P0 ;  /* 0x000000ff041b7207 */ /* 0x002fe20000000000 */
[----:B------:R-:W-:Y:S01]  /*0510*/  FADD R26, R18, R5 ;  /* 0x00000005121a7221 */ /* 0x000fe20000000000 */
[----:B------:R-:W-:-:S02]  /*0520*/  VIADD R5, R23, 0xffff9800 ;  /* 0xffff980017057836 */ /* 0x000fc40000000000 */
[----:B------:R-:W-:Y:S01]  /*0530*/  FADD R22, R17, R22 ;  /* 0x0000001611167221 */ /* 0x000fe20000000000 */
[----:B------:R-:W-:Y:S01]  /*0540*/  CS2R R18, SRZ ;  /* 0x0000000000127805 */ /* 0x000fe2000001ff00 */
[----:B------:R-:W-:Y:S01]  /*0550*/  FADD R27, R16, R27 ;  /* 0x0000001b101b7221 */ /* 0x000fe20000000000 */
[----:B------:R-:W-:Y:S01]  /*0560*/  CS2R R16, SRZ ;  /* 0x0000000000107805 */ /* 0x000fe2000001ff00 */
[----:B------:R-:W-:-:S05]  /*0570*/  IMAD.WIDE R4, R5, 0x4, R24 ;  /* 0x0000000405047825 */ /* 0x000fca00078e0218 */
[----:B------:R1:W2:Y:S01]  /*0580*/  @P6 LDG.E.128 R16, desc[UR4][R4.64] ;  /* 0x0000000404106981 */ /* 0x0002a2000c1e1d00 */
[----:B------:R-:W-:Y:S01]  /*0590*/  VIADD R6, R0, 0x1 ;  /* 0x0000000100067836 */ /* 0x000fe20000000000 */
[----:B------:R-:W-:-:S04]  /*05a0*/  SEL R7, R7, RZ, P0 ;  /* 0x000000ff07077207 */ /* 0x000fc80000000000 */
[----:B------:R-:W-:Y:S01]  /*05b0*/  ISETP.GE.U32.AND P0, PT, R6, 0xe, PT ;  /* 0x0000000e0600780c */ /* 0x000fe20003f06070 */
[----:B------:R-:W-:Y:S01]  /*05c0*/  FADD R20, R20, R7 ;  /* 0x0000000714147221 */ /* 0x000fe20000000000 */
[----:B-1----:R-:W-:Y:S02]  /*05d0*/  CS2R R4, SRZ ;  /* 0x0000000000047805 */ /* 0x002fe4000001ff00 */
[----:B------:R-:W-:Y:S02]  /*05e0*/  ISETP.GT.AND P2, PT, R21, -0x1, P2 ;  /* 0xffffffff1500780c */ /* 0x000fe40001744270 */
[----:B---3--:R-:W-:Y:S02]  /*05f0*/  SEL R9, R9, RZ, P5 ;  /* 0x000000ff09097207 */ /* 0x008fe40002800000 */
[----:B------:R-:W-:Y:S02]  /*0600*/  SEL R8, R8, RZ, P5 ;  /* 0x000000ff08087207 */ /* 0x000fe40002800000 */
[----:B-----5:R-:W-:-:S02]  /*0610*/  SEL R6, R13, RZ, P4 ;  /* 0x000000ff0d067207 */ /* 0x020fc40002000000 */
[----:B------:R-:W-:Y:S02]  /*0620*/  SEL R10, R10, RZ, P5 ;  /* 0x000000ff0a0a7207 */ /* 0x000fe40002800000 */
[----:B------:R-:W-:Y:S02]  /*0630*/  SEL R11, R11, RZ, P5 ;  /* 0x000000ff0b0b7207 */ /* 0x000fe40002800000 */
[----:B------:R-:W-:Y:S02]  /*0640*/  ISETP.GT.AND P5, PT, R3, RZ, !P0 ;  /* 0x000000ff0300720c */ /* 0x000fe400047a4270 */
[----:B------:R-:W-:Y:S02]  /*0650*/  SEL R7, R12, RZ, P4 ;  /* 0x000000ff0c077207 */ /* 0x000fe40002000000 */
[----:B------:R-:W-:Y:S01]  /*0660*/  SEL R13, R14, RZ, P4 ;  /* 0x000000ff0e0d7207 */ /* 0x000fe20002000000 */
[----:B------:R-:W-:Y:S01]  /*0670*/  FADD R14, R9, R6 ;  /* 0x00000006090e7221 */ /* 0x000fe20000000000 */
[----:B------:R-:W-:-:S02]  /*0680*/  VIADD R9, R23, 0xffff9a00 ;  /* 0xffff9a0017097836 */ /* 0x000fc40000000000 */
[----:B------:R-:W-:Y:S01]  /*0690*/  FADD R12, R8, R7 ;  /* 0x00000007080c7221 */ /* 0x000fe20000000000 */
[----:B------:R-:W-:Y:S01]  /*06a0*/  CS2R R6, SRZ ;  /* 0x0000000000067805 */ /* 0x000fe2000001ff00 */
[----:B------:R-:W-:-:S04]  /*06b0*/  IMAD.WIDE R8, R9, 0x4, R24 ;  /* 0x0000000409087825 */ /* 0x000fc800078e0218 */
[----:B------:R-:W-:Y:S01]  /*06c0*/  FADD R13, R10, R13 ;  /* 0x0000000d0a0d7221 */ /* 0x000fe20000000000 */
[----:B------:R-:W-:Y:S01]  /*06d0*/  SEL R10, R15, RZ, P4 ;  /* 0x000000ff0f0a7207 */ /* 0x000fe20002000000 */
[----:B------:R1:W3:Y:S01]  /*06e0*/  @P5 LDG.E.128 R4, desc[UR4][R8.64] ;  /* 0x0000000408045981 */ /* 0x0002e2000c1e1d00 */
[----:B------:R-:W-:Y:S01]  /*06f0*/  VIADD R29, R23, 0xfffff800 ;  /* 0xfffff800171d7836 */ /* 0x000fe20000000000 */
[----:B-1----:R-:W-:Y:S02]  /*0700*/  CS2R R8, SRZ ;  /* 0x0000000000087805 */ /* 0x002fe4000001ff00 */
[----:B--2---:R-:W-:Y:S01]  /*0710*/  SEL R28, R16, RZ, P6 ;  /* 0x000000ff101c7207 */ /* 0x004fe20003000000 */
[----:B------:R-:W-:Y:S01]  /*0720*/  FADD R16, R11, R10 ;  /* 0x0000000a0b107221 */ /* 0x000fe20000000000 */
[----:B------:R-:W-:-:S03]  /*0730*/  CS2R R10, SRZ ;  /* 0x00000000000a7805 */ /* 0x000fc6000001ff00 */
[----:B------:R-:W-:Y:S01]  /*0740*/  FADD R27, R27, R28 ;  /* 0x0000001c1b1b7221 */ /* 0x000fe20000000000 */
[----:B------:R-:W-:-:S05]  /*0750*/  IMAD.WIDE R28, R29, 0x4, R24 ;  /* 0x000000041d1c7825 */ /* 0x000fca00078e0218 */
[----:B------:R-:W2:Y:S01]  /*0760*/  @P2 LDG.E.128 R8, desc[UR4][R28.64] ;  /* 0x000000041c082981 */ /* 0x000ea2000c1e1d00 */
[----:B------:R-:W-:Y:S02]  /*0770*/  SEL R17, R17, RZ, P6 ;  /* 0x000000ff11117207 */ /* 0x000fe40003000000 */
[----:B------:R-:W-:Y:S02]  /*0780*/  SEL R19, R19, RZ, P6 ;  /* 0x000000ff13137207 */ /* 0x000fe40003000000 */
[----:B------:R-:W-:Y:S01]  /*0790*/  ISETP.GT.AND P4, PT, R3, -0x1, P3 ;  /* 0xffffffff0300780c */ /* 0x000fe20001f84270 */
[----:B------:R-:W-:Y:S01]  /*07a0*/  FADD R22, R22, R17 ;  /* 0x0000001116167221 */ /* 0x000fe20000000000 */
[----:B------:R-:W-:Y:S01]  /*07b0*/  SEL R15, R18, RZ, P6 ;  /* 0x000000ff120f7207 */ /* 0x000fe20003000000 */
[----:B------:R-:W-:-:S04]  /*07c0*/  FADD R20, R20, R19 ;  /* 0x0000001314147221 */ /* 0x000fc80000000000 */
[----:B------:R-:W-:Y:S01]  /*07d0*/  FADD R26, R26, R15 ;  /* 0x0000000f1a1a7221 */ /* 0x000fe20000000000 */
[----:B---3--:R-:W-:Y:S02]  /*07e0*/  SEL R6, R6, RZ, P5 ;  /* 0x000000ff06067207 */ /* 0x008fe40002800000 */
[----:B------:R-:W-:Y:S02]  /*07f0*/  SEL R5, R5, RZ, P5 ;  /* 0x000000ff05057207 */ /* 0x000fe40002800000 */
[----:B------:R-:W-:Y:S01]  /*0800*/  SEL R17, R4, RZ, P5 ;  /* 0x000000ff04117207 */ /* 0x000fe20002800000 */
[----:B------:R-:W-:Y:S01]  /*0810*/  FADD R19, R13, R6 ;  /* 0x000000060d137221 */ /* 0x000fe20000000000 */
[----:B------:R-:W-:Y:S01]  /*0820*/  LOP3.LUT R6, R21, R2, RZ, 0xfc, !PT ;  /* 0x0000000215067212 */ /* 0x000fe200078efcff */
[----:B------:R-:W-:Y:S01]  /*0830*/  FADD R18, R14, R5 ;  /* 0x000000050e127221 */ /* 0x000fe20000000000 */
[----:B------:R-:W-:Y:S02]  /*0840*/  VIADD R5, R23, 0xfffffa00 ;  /* 0xfffffa0017057836 */ /* 0x000fe40000000000 */
[----:B------:R-:W-:Y:S01]  /*0850*/  FADD R17, R12, R17 ;  /* 0x000000110c117221 */ /* 0x000fe20000000000 */
[----:B------:R-:W-:-:S02]  /*0860*/  SEL R7, R7, RZ, P5 ;  /* 0x000000ff07077207 */ /* 0x000fc40002800000 */
[----:B------:R-:W-:Y:S02]  /*0870*/  CS2R R12, SRZ ;  /* 0x00000000000c7805 */ /* 0x000fe4000001ff00 */
[----:B------:R-:W-:Y:S02]  /*0880*/  CS2R R14, SRZ ;  /* 0x00000000000e7805 */ /* 0x000fe4000001ff00 */
[----:B------:R-:W-:Y:S01]  /*0890*/  ISETP.GT.AND P5, PT, R6, -0x1, PT ;  /* 0xffffffff0600780c */ /* 0x000fe20003fa4270 */
[----:B------:R-:W-:-:S04]  /*08a0*/  IMAD.WIDE R4, R5, 0x4, R24 ;  /* 0x0000000405047825 */ /* 0x000fc800078e0218 */
[----:B------:R-:W-:Y:S01]  /*08b0*/  FADD R16, R16, R7 ;  /* 0x0000000710107221 */ /* 0x000fe20000000000 */
[----:B------:R-:W-:Y:S01]  /*08c0*/  CS2R R6, SRZ ;  /* 0x0000000000067805 */ /* 0x000fe2000001ff00 */
[----:B------:R1:W3:Y:S02]  /*08d0*/  @P4 LDG.E.128 R12, desc[UR4][R4.64] ;  /* 0x00000004040c4981 */ /* 0x0002e4000c1e1d00 */
[----:B-1----:R-:W-:Y:S02]  /*08e0*/  CS2R R4, SRZ ;  /* 0x0000000000047805 */ /* 0x002fe4000001ff00 */
[----:B--2---:R-:W-:-:S05]  /*08f0*/  SEL R29, R10, RZ, P2 ;  /* 0x000000ff0a1d7207 */ /* 0x004fca0001000000 */
[----:B------:R-:W-:Y:S01]  /*0900*/  FADD R26, R26, R29 ;  /* 0x0000001d1a1a7221 */ /* 0x000fe20000000000 */
[----:B------:R-:W-:-:S05]  /*0910*/  IMAD.WIDE R28, R23, 0x4, R24 ;  /* 0x00000004171c7825 */ /* 0x000fca00078e0218 */
[----:B------:R-:W2:Y:S01]  /*0920*/  @P5 LDG.E.128 R4, desc[UR4][R28.64] ;  /* 0x000000041c045981 */ /* 0x000ea2000c1e1d00 */
[----:B------:R-:W-:-:S05]  /*0930*/  SEL R8, R8, RZ, P2 ;  /* 0x000000ff08087207 */ /* 0x000fca0001000000 */
[----:B------:R-:W-:Y:S01]  /*0940*/  FADD R27, R27, R8 ;  /* 0x000000081b1b7221 */ /* 0x000fe20000000000 */
[----:B------:R-:W-:Y:S02]  /*0950*/  LOP3.LUT R8, R3, R0, RZ, 0xfc, !PT ;  /* 0x0000000003087212 */ /* 0x000fe400078efcff */
[----:B------:R-:W-:Y:S02]  /*0960*/  SEL R9, R9, RZ, P2 ;  /* 0x000000ff09097207 */ /* 0x000fe40001000000 */
[----:B------:R-:W-:Y:S02]  /*0970*/  ISETP.GT.AND P3, PT, R8, -0x1, PT ;  /* 0xffffffff0800780c */ /* 0x000fe40003f64270 */
[----:B------:R-:W-:Y:S01]  /*0980*/  SEL R11, R11, RZ, P2 ;  /* 0x000000ff0b0b7207 */ /* 0x000fe20001000000 */
[----:B------:R-:W-:Y:S01]  /*0990*/  FADD R22, R22, R9 ;  /* 0x0000000916167221 */ /* 0x000fe20000000000 */
[----:B------:R-:W-:-:S03]  /*09a0*/  CS2R R8, SRZ ;  /* 0x0000000000087805 */ /* 0x000fc6000001ff00 */
[----:B------:R-:W-:Y:S01]  /*09b0*/  FADD R20, R20, R11 ;  /* 0x0000000b14147221 */ /* 0x000fe20000000000 */
[----:B------:R-:W-:-:S06]  /*09c0*/  CS2R R10, SRZ ;  /* 0x00000000000a7805 */ /* 0x000fcc000001ff00 */
[----:B------:R-:W4:Y:S01]  /*09d0*/  @P3 LDG.E.128 R8, desc[UR4][R28.64+0x800] ;  /* 0x000800041c083981 */ /* 0x000f22000c1e1d00 */
[----:B---3--:R-:W-:Y:S02]  /*09e0*/  SEL R13, R13, RZ, P4 ;  /* 0x000000ff0d0d7207 */ /* 0x008fe40002000000 */
[----:B------:R-:W-:Y:S02]  /*09f0*/  SEL R12, R12, RZ, P4 ;  /* 0x000000ff0c0c7207 */ /* 0x000fe40002000000 */
[----:B------:R-:W-:Y:S01]  /*0a00*/  SEL R14, R14, RZ, P4 ;  /* 0x000000ff0e0e7207 */ /* 0x000fe20002000000 */
[----:B------:R-:W-:Y:S01]  /*0a10*/  FADD R18, R18, R13 ;  /* 0x0000000d12127221 */ /* 0x000fe20000000000 */
[----:B------:R-:W-:Y:S02]  /*0a20*/  SEL R15, R15, RZ, P4 ;  /* 0x000000ff0f0f7207 */ /* 0x000fe40002000000 */
[----:B------:R-:W-:Y:S01]  /*0a30*/  ISETP.GT.AND P4, PT, R21, -0x1, !P1 ;  /* 0xffffffff1500780c */ /* 0x000fe20004f84270 */
[----:B------:R-:W-:Y:S01]  /*0a40*/  FADD R17, R17, R12 ;  /* 0x0000000c11117221 */ /* 0x000fe20000000000 */
[----:B------:R-:W-:Y:S01]  /*0a50*/  FADD R19, R19, R14 ;  /* 0x0000000e13137221 */ /* 0x000fe20000000000 */
[----:B------:R-:W-:Y:S01]  /*0a60*/  FADD R16, R16, R15 ;  /* 0x0000000f10107221 */ /* 0x000fe20000000000 */
[----:B------:R-:W-:-:S02]  /*0a70*/  CS2R R14, SRZ ;  /* 0x00000000000e7805 */ /* 0x000fc4000001ff00 */
[----:B--2---:R-:W-:Y:S02]  /*0a80*/  SEL R5, R5, RZ, P5 ;  /* 0x000000ff05057207 */ /* 0x004fe40002800000 */
[----:B------:R-:W-:Y:S02]  /*0a90*/  SEL R13, R6, RZ, P5 ;  /* 0x000000ff060d7207 */ /* 0x000fe40002800000 */
[----:B------:R-:W-:Y:S01]  /*0aa0*/  SEL R4, R4, RZ, P5 ;  /* 0x000000ff04047207 */ /* 0x000fe20002800000 */
[----:B------:R-:W-:Y:S01]  /*0ab0*/  FADD R22, R22, R5 ;  /* 0x0000000516167221 */ /* 0x000fe20000000000 */
[----:B------:R-:W-:Y:S02]  /*0ac0*/  VIADD R5, R23, 0x800 ;  /* 0x0000080017057836 */ /* 0x000fe40000000000 */
[----:B------:R-:W-:Y:S01]  /*0ad0*/  FADD R26, R26, R13 ;  /* 0x0000000d1a1a7221 */ /* 0x000fe20000000000 */
[----:B------:R-:W-:Y:S01]  /*0ae0*/  CS2R R12, SRZ ;  /* 0x00000000000c7805 */ /* 0x000fe2000001ff00 */
[----:B------:R-:W-:Y:S01]  /*0af0*/  FADD R27, R27, R4 ;  /* 0x000000041b1b7221 */ /* 0x000fe20000000000 */
[----:B------:R-:W-:-:S05]  /*0b00*/  IMAD.WIDE R4, R5, 0x4, R24 ;  /* 0x0000000405047825 */ /* 0x000fca00078e0218 */
[----:B------:R1:W2:Y:S01]  /*0b10*/  @P4 LDG.E.128 R12, desc[UR4][R4.64] ;  /* 0x00000004040c4981 */ /* 0x0002a2000c1e1d00 */
[----:B------:R-:W-:Y:S02]  /*0b20*/  SEL R7, R7, RZ, P5 ;  /* 0x000000ff07077207 */ /* 0x000fe40002800000 */
[----:B----4-:R-:W-:Y:S02]  /*0b30*/  SEL R10, R10, RZ, P3 ;  /* 0x000000ff0a0a7207 */ /* 0x010fe40001800000 */
[----:B------:R-:W-:-:S03]  /*0b40*/  SEL R9, R9, RZ, P3 ;  /* 0x000000ff09097207 */ /* 0x000fc60001800000 */
[----:B------:R-:W-:Y:S01]  /*0b50*/  FADD R19, R19, R10 ;  /* 0x0000000a13137221 */ /* 0x000fe20000000000 */
[----:B------:R-:W-:Y:S01]  /*0b60*/  VIADD R10, R21, 0x1 ;  /* 0x00000001150a7836 */ /* 0x000fe20000000000 */
[----:B------:R-:W-:Y:S01]  /*0b70*/  ISETP.GT.AND P5, PT, R3, -0x1, !P0 ;  /* 0xffffffff0300780c */ /* 0x000fe200047a4270 */
[----:B------:R-:W-:Y:S01]  /*0b80*/  FADD R18, R18, R9 ;  /* 0x0000000912127221 */ /* 0x000fe20000000000 */
[----:B------:R-:W-:Y:S01]  /*0b90*/  SEL R8, R8, RZ, P3 ;  /* 0x000000ff08087207 */ /* 0x000fe20001800000 */
[----:B------:R-:W-:Y:S01]  /*0ba0*/  VIADD R9, R23, 0xa00 ;  /* 0x00000a0017097836 */ /* 0x000fe20000000000 */
[----:B------:R-:W-:Y:S01]  /*0bb0*/  ISETP.GE.U32.AND P2, PT, R10, 0xe, PT ;  /* 0x0000000e0a00780c */ /* 0x000fe20003f46070 */
[----:B------:R-:W-:Y:S01]  /*0bc0*/  FADD R20, R20, R7 ;  /* 0x0000000714147221 */ /* 0x000fe20000000000 */
[----:B-1----:R-:W-:Y:S01]  /*0bd0*/  CS2R R4, SRZ ;  /* 0x0000000000047805 */ /* 0x002fe2000001ff00 */
[----:B------:R-:W-:Y:S01]  /*0be0*/  FADD R17, R17, R8 ;  /* 0x0000000811117221 */ /* 0x000fe20000000000 */
[----:B------:R-:W-:-:S02]  /*0bf0*/  CS2R R6, SRZ ;  /* 0x0000000000067805 */ /* 0x000fc4000001ff00 */
[----:B------:R-:W-:Y:S01]  /*0c00*/  ISETP.GT.AND P6, PT, R2, RZ, !P2 ;  /* 0x000000ff0200720c */ /* 0x000fe200057c4270 */
[----:B------:R-:W-:Y:S01]  /*0c10*/  IMAD.WIDE R8, R9, 0x4, R24 ;  /* 0x0000000409087825 */ /* 0x000fe200078e0218 */
[----:B------:R-:W-:Y:S02]  /*0c20*/  SEL R11, R11, RZ, P3 ;  /* 0x000000ff0b0b7207 */ /* 0x000fe40001800000 */
[----:B------:R-:W-:Y:S02]  /*0c30*/  ISETP.LT.U32.AND P1, PT, R10, 0xe, !P1 ;  /* 0x0000000e0a00780c */ /* 0x000fe40004f21070 */
[----:B------:R1:W3:Y:S01]  /*0c40*/  @P5 LDG.E.128 R4, desc[UR4][R8.64] ;  /* 0x0000000408045981 */ /* 0x0002e2000c1e1d00 */
[----:B------:R-:W-:Y:S01]  /*0c50*/  FADD R16, R16, R11 ;  /* 0x0000000b10107221 */ /* 0x000fe20000000000 */
[----:B------:R-:W-:Y:S02]  /*0c60*/  CS2R R10, SRZ ;  /* 0x00000000000a7805 */ /* 0x000fe4000001ff00 */
[----:B-1----:R-:W-:-:S02]  /*0c70*/  CS2R R8, SRZ ;  /* 0x0000000000087805 */ /* 0x002fc4000001ff00 */
[----:B--2---:R-:W-:Y:S02]  /*0c80*/  SEL R13, R13, RZ, P4 ;  /* 0x000000ff0d0d7207 */ /* 0x004fe40002000000 */
[----:B------:R-:W-:-:S03]  /*0c90*/  SEL R12, R12, RZ, P4 ;  /* 0x000000ff0c0c7207 */ /* 0x000fc60002000000 */
[----:B------:R-:W-:Y:S01]  /*0ca0*/  FADD R22, R22, R13 ;  /* 0x0000000d16167221 */ /* 0x000fe20000000000 */
[----:B------:R-:W-:Y:S02]  /*0cb0*/  VIADD R13, R23, 0x6800 ;  /* 0x00006800170d7836 */ /* 0x000fe40000000000 */
[----:B------:R-:W-:Y:S02]  /*0cc0*/  FADD R27, R27, R12 ;  /* 0x0000000c1b1b7221 */ /* 0x000fe40000000000 */
[----:B------:R-:W-:-:S05]  /*0cd0*/  IMAD.WIDE R12, R13, 0x4, R24 ;  /* 0x000000040d0c7825 */ /* 0x000fca00078e0218 */
[----:B------:R1:W2:Y:S01]  /*0ce0*/  @P6 LDG.E.128 R8, desc[UR4][R12.64] ;  /* 0x000000040c086981 */ /* 0x0002a2000c1e1d00 */
[----:B------:R-:W-:Y:S01]  /*0cf0*/  SEL R29, R14, RZ, P4 ;  /* 0x000000ff0e1d7207 */ /* 0x000fe20002000000 */
[----:B------:R-:W-:Y:S01]  /*0d00*/  VIADD R14, R3, 0x1 ;  /* 0x00000001030e7836 */ /* 0x000fe20000000000 */
[----:B------:R-:W-:-:S04]  /*0d10*/  SEL R15, R15, RZ, P4 ;  /* 0x000000ff0f0f7207 */ /* 0x000fc80002000000 */
[----:B------:R-:W-:-:S04]  /*0d20*/  ISETP.GE.U32.AND P3, PT, R14, 0xe, PT ;  /* 0x0000000e0e00780c */ /* 0x000fc80003f66070 */
[----:B------:R-:W-:Y:S02]  /*0d30*/  ISETP.GT.AND P4, PT, R0, RZ, !P3 ;  /* 0x000000ff0000720c */ /* 0x000fe40005f84270 */
[----:B---3--:R-:W-:Y:S02]  /*0d40*/  SEL R5, R5, RZ, P5 ;  /* 0x000000ff05057207 */ /* 0x008fe40002800000 */
[----:B------:R-:W-:-:S03]  /*0d50*/  SEL R4, R4, RZ, P5 ;  /* 0x000000ff04047207 */ /* 0x000fc60002800000 */
[----:B------:R-:W-:Y:S01]  /*0d60*/  FADD R18, R18, R5 ;  /* 0x0000000512127221 */ /* 0x000fe20000000000 */
[----:B------:R-:W-:Y:S01]  /*0d70*/  VIADD R5, R23, 0x6a00 ;  /* 0x00006a0017057836 */ /* 0x000fe20000000000 */
[----:B------:R-:W-:Y:S01]  /*0d80*/  ISETP.LT.U32.AND P0, PT, R14, 0xe, !P0 ;  /* 0x0000000e0e00780c */ /* 0x000fe20004701070 */
[----:B------:R-:W-:Y:S01]  /*0d90*/  FADD R20, R20, R15 ;  /* 0x0000000f14147221 */ /* 0x000fe20000000000 */
[----:B------:R-:W-:Y:S01]  /*0da0*/  FADD R17, R17, R4 ;  /* 0x0000000411117221 */ /* 0x000fe20000000000 */
[----:B-1----:R-:W-:Y:S02]  /*0db0*/  CS2R R12, SRZ ;  /* 0x00000000000c7805 */ /* 0x002fe4000001ff00 */
[----:B------:R-:W-:Y:S02]  /*0dc0*/  CS2R R14, SRZ ;  /* 0x00000000000e7805 */ /* 0x000fe4000001ff00 */
[----:B------:R-:W-:Y:S01]  /*0dd0*/  ISETP.GT.AND P2, PT, R2, -0x1, !P2 ;  /* 0xffffffff0200780c */ /* 0x000fe20005744270 */
[----:B------:R-:W-:Y:S01]  /*0de0*/  IMAD.WIDE R4, R5, 0x4, R24 ;  /* 0x0000000405047825 */ /* 0x000fe200078e0218 */
[----:B------:R-:W-:-:S02]  /*0df0*/  SEL R6, R6, RZ, P5 ;  /* 0x000000ff06067207 */ /* 0x000fc40002800000 */
[----:B------:R-:W-:Y:S02]  /*0e00*/  SEL R7, R7, RZ, P5 ;  /* 0x000000ff07077207 */ /* 0x000fe40002800000 */
[----:B------:R1:W3:Y:S01]  /*0e10*/  @P4 LDG.E.128 R12, desc[UR4][R4.64] ;  /* 0x00000004040c4981 */ /* 0x0002e2000c1e1d00 */
[----:B------:R-:W-:Y:S02]  /*0e20*/  FADD R19, R19, R6 ;  /* 0x0000000613137221 */ /* 0x000fe40000000000 */
[----:B------:R-:W-:Y:S01]  /*0e30*/  FADD R16, R16, R7 ;  /* 0x0000000710107221 */ /* 0x000fe20000000000 */
[----:B------:R-:W-:Y:S02]  /*0e40*/  CS2R R6, SRZ ;  /* 0x0000000000067805 */ /* 0x000fe4000001ff00 */
[----:B-1----:R-:W-:Y:S02]  /*0e50*/  CS2R R4, SRZ ;  /* 0x0000000000047805 */ /* 0x002fe4000001ff00 */
[----:B--2---:R-:W-:-:S02]  /*0e60*/  SEL R9, R9, RZ, P6 ;  /* 0x000000ff09097207 */ /* 0x004fc40003000000 */
[----:B------:R-:W-:-:S03]  /*0e70*/  SEL R8, R8, RZ, P6 ;  /* 0x000000ff08087207 */ /* 0x000fc60003000000 */
[----:B------:R-:W-:Y:S01]  /*0e80*/  FADD R22, R22, R9 ;  /* 0x0000000916167221 */ /* 0x000fe20000000000 */
[----:B------:R-:W-:Y:S02]  /*0e90*/  VIADD R9, R23, 0x7000 ;  /* 0x0000700017097836 */ /* 0x000fe40000000000 */
[----:B------:R-:W-:Y:S02]  /*0ea0*/  FADD R27, R27, R8 ;  /* 0x000000081b1b7221 */ /* 0x000fe40000000000 */
[----:B------:R-:W-:-:S05]  /*0eb0*/  IMAD.WIDE R8, R9, 0x4, R24 ;  /* 0x0000000409087825 */ /* 0x000fca00078e0218 */
[----:B------:R1:W2:Y:S01]  /*0ec0*/  @P2 LDG.E.128 R4, desc[UR4][R8.64] ;  /* 0x0000000408042981 */ /* 0x0002a2000c1e1d00 */
[----:B------:R-:W-:Y:S01]  /*0ed0*/  FADD R26, R26, R29 ;  /* 0x0000001d1a1a7221 */ /* 0x000fe20000000000 */
[----:B------:R-:W-:Y:S02]  /*0ee0*/  SEL R29, R10, RZ, P6 ;  /* 0x000000ff0a1d7207 */ /* 0x000fe40003000000 */
[----:B------:R-:W-:Y:S02]  /*0ef0*/  ISETP.GT.AND P3, PT, R0, -0x1, !P3 ;  /* 0xffffffff0000780c */ /* 0x000fe40005f64270 */
[----:B------:R-:W-:Y:S01]  /*0f00*/  SEL R11, R11, RZ, P6 ;  /* 0x000000ff0b0b7207 */ /* 0x000fe20003000000 */
[----:B------:R-:W-:Y:S01]  /*0f10*/  FADD R26, R26, R29 ;  /* 0x0000001d1a1a7221 */ /* 0x000fe20000000000 */
[----:B------:R-:W-:Y:S01]  /*0f20*/  VIADD R29, R23, 0x7200 ;  /* 0x00007200171d7836 */ /* 0x000fe20000000000 */
[----:B------:R-:W-:Y:S02]  /*0f30*/  ISETP.GE.AND P5, PT, R21, 0xd, PT ;  /* 0x0000000d1500780c */ /* 0x000fe40003fa6270 */
[----:B-1----:R-:W-:Y:S01]  /*0f40*/  CS2R R8, SRZ ;  /* 0x0000000000087805 */ /* 0x002fe2000001ff00 */
[----:B------:R-:W-:Y:S01]  /*0f50*/  FADD R20, R20, R11 ;  /* 0x0000000b14147221 */ /* 0x000fe20000000000 */
[----:B---3--:R-:W-:-:S02]  /*0f60*/  SEL R13, R13, RZ, P4 ;  /* 0x000000ff0d0d7207 */ /* 0x008fc40002000000 */
[----:B------:R-:W-:Y:S02]  /*0f70*/  SEL R12, R12, RZ, P4 ;  /* 0x000000ff0c0c7207 */ /* 0x000fe40002000000 */
[----:B------:R-:W-:Y:S01]  /*0f80*/  SEL R14, R14, RZ, P4 ;  /* 0x000000ff0e0e7207 */ /* 0x000fe20002000000 */
[----:B------:R-:W-:Y:S01]  /*0f90*/  FADD R18, R18, R13 ;  /* 0x0000000d12127221 */ /* 0x000fe20000000000 */
[----:B------:R-:W-:Y:S02]  /*0fa0*/  SEL R15, R15, RZ, P4 ;  /* 0x000000ff0f0f7207 */ /* 0x000fe40002000000 */
[----:B------:R-:W-:Y:S02]  /*0fb0*/  ISETP.GT.AND P4, PT, R21, 0xc, PT ;  /* 0x0000000c1500780c */ /* 0x000fe40003f84270 */
[----:B------:R-:W-:Y:S01]  /*0fc0*/  CS2R R10, SRZ ;  /* 0x00000000000a7805 */ /* 0x000fe2000001ff00 */
[----:B------:R-:W-:-:S04]  /*0fd0*/  IMAD.WIDE R28, R29, 0x4, R24 ;  /* 0x000000041d1c7825 */ /* 0x000fc800078e0218 */
[----:B------:R-:W-:Y:S01]  /*0fe0*/  FADD R17, R17, R12 ;  /* 0x0000000c11117221 */ /* 0x000fe20000000000 */
[----:B------:R1:W3:Y:S01]  /*0ff0*/  @P3 LDG.E.128 R8, desc[UR4][R28.64] ;  /* 0x000000041c083981 */ /* 0x0002e2000c1e1d00 */
[----:B------:R-:W-:Y:S01]  /*1000*/  FADD R19, R19, R14 ;  /* 0x0000000e13137221 */ /* 0x000fe20000000000 */
[----:B------:R-:W-:Y:S01]  /*1010*/  FADD R16, R16, R15 ;  /* 0x0000000f10107221 */ /* 0x000fe20000000000 */
[----:B------:R-:W-:Y:S02]  /*1020*/  CS2R R14, SRZ ;  /* 0x00000000000e7805 */ /* 0x000fe4000001ff00 */
[----:B--2---:R-:W-:Y:S01]  /*1030*/  SEL R13, R6, RZ, P2 ;  /* 0x000000ff060d7207 */ /* 0x004fe20001000000 */
[----:B------:R-:W-:Y:S01]  /*1040*/  VIADD R6, R21, 0x2 ;  /* 0x0000000215067836 */ /* 0x000fe20000000000 */
[----:B------:R-:W-:-:S04]  /*1050*/  SEL R5, R5, RZ, P2 ;  /* 0x000000ff05057207 */ /* 0x000fc80001000000 */
[----:B------:R-:W-:Y:S01]  /*1060*/  SEL R6, R6, RZ, !P5 ;  /* 0x000000ff06067207 */ /* 0x000fe20006800000 */
[----:B------:R-:W-:Y:S01]  /*1070*/  FADD R22, R22, R5 ;  /* 0x0000000516167221 */ /* 0x000fe20000000000 */
[----:B------:R-:W-:Y:S01]  /*1080*/  SEL R4, R4, RZ, P2 ;  /* 0x000000ff04047207 */ /* 0x000fe20001000000 */
[----:B------:R-:W-:Y:S02]  /*1090*/  VIADD R5, R23, 0x7800 ;  /* 0x0000780017057836 */ /* 0x000fe40000000000 */
[----:B-1----:R-:W-:Y:S02]  /*10a0*/  VIADD R29, R6, 0xf ;  /* 0x0000000f061d7836 */ /* 0x002fe40000000000 */
[----:B------:R-:W-:Y:S01]  /*10b0*/  @!P4 IMAD.MOV R29, RZ, RZ, R6 ;  /* 0x000000ffff1dc224 */ /* 0x000fe200078e0206 */
[----:B------:R-:W-:Y:S01]  /*10c0*/  ISETP.GT.AND P4, PT, R2, 0xc, PT ;  /* 0x0000000c0200780c */ /* 0x000fe20003f84270 */
[----:B------:R-:W-:Y:S01]  /*10d0*/  FADD R26, R26, R13 ;  /* 0x0000000d1a1a7221 */ /* 0x000fe20000000000 */
[----:B------:R-:W-:Y:S01]  /*10e0*/  FADD R27, R27, R4 ;  /* 0x000000041b1b7221 */ /* 0x000fe20000000000 */
[----:B------:R-:W-:Y:S01]  /*10f0*/  CS2R R12, SRZ ;  /* 0x00000000000c7805 */ /* 0x000fe2000001ff00 */
[C---:B------:R-:W-:Y:S01]  /*1100*/  VIADD R6, R2.reuse, 0x2 ;  /* 0x0000000202067836 */ /* 0x040fe20000000000 */
[----:B------:R-:W-:Y:S01]  /*1110*/  ISETP.GE.AND P5, PT, R2, 0xd, PT ;  /* 0x0000000d0200780c */ /* 0x000fe20003fa6270 */
[----:B------:R-:W-:-:S03]  /*1120*/  IMAD.WIDE R4, R5, 0x4, R24 ;  /* 0x0000000405047825 */ /* 0x000fc600078e0218 */
[----:B------:R-:W-:Y:S02]  /*1130*/  SEL R6, R6, RZ, !P5 ;  /* 0x000000ff06067207 */ /* 0x000fe40006800000 */
[----:B------:R1:W2:Y:S02]  /*1140*/  @P1 LDG.E.128 R12, desc[UR4][R4.64] ;  /* 0x00000004040c1981 */ /* 0x0002a4000c1e1d00 */
[----:B-1----:R-:W-:Y:S02]  /*1150*/  IMAD R5, R21, R2, RZ ;  /* 0x0000000215057224 */ /* 0x002fe400078e02ff */
[----:B------:R-:W-:Y:S02]  /*1160*/  VIADD R4, R6, 0xf ;  /* 0x0000000f06047836 */ /* 0x000fe40000000000 */
[----:B------:R-:W-:Y:S01]  /*1170*/  @!P4 IMAD.MOV R4, RZ, RZ, R6 ;  /* 0x000000ffff04c224 */ /* 0x000fe200078e0206 */
[----:B------:R-:W-:-:S03]  /*1180*/  IADD3 R5, R5, -R21, -R2 ;  /* 0x8000001505057210 */ /* 0x000fc60007ffe802 */
[----:B------:R-:W-:Y:S01]  /*1190*/  IMAD R21, R21, R4, RZ ;  /* 0x0000000415157224 */ /* 0x000fe200078e02ff */
[----:B------:R-:W-:Y:S02]  /*11a0*/  IADD3 R5, R29, R5, R4 ;  /* 0x000000051d057210 */ /* 0x000fe40007ffe004 */
[----:B------:R-:W-:Y:S01]  /*11b0*/  SEL R7, R7, RZ, P2 ;  /* 0x000000ff07077207 */ /* 0x000fe20001000000 */
[----:B------:R-:W-:Y:S02]  /*11c0*/  IMAD R2, R2, R29, R21 ;  /* 0x0000001d02027224 */ /* 0x000fe400078e0215 */
[----:B------:R-:W-:Y:S01]  /*11d0*/  VIADD R21, R5, 0x1 ;  /* 0x0000000105157836 */ /* 0x000fe20000000000 */
[C---:B------:R-:W-:Y:S01]  /*11e0*/  ISETP.GE.AND P2, PT, R0.reuse, 0xd, PT ;  /* 0x0000000d0000780c */ /* 0x040fe20003f46270 */
[C---:B------:R-:W-:Y:S01]  /*11f0*/  VIADD R5, R0.reuse, 0x2 ;  /* 0x0000000200057836 */ /* 0x040fe20000000000 */
[----:B------:R-:W-:Y:S01]  /*1200*/  ISETP.GT.AND P4, PT, R0, 0xc, PT ;  /* 0x0000000c0000780c */ /* 0x000fe20003f84270 */
[----:B------:R-:W-:-:S03]  /*1210*/  FADD R20, R20, R7 ;  /* 0x0000000714147221 */ /* 0x000fc60000000000 */
[----:B------:R-:W-:Y:S02]  /*1220*/  SEL R7, R5, RZ, !P2 ;  /* 0x000000ff05077207 */ /* 0x000fe40005000000 */
[C---:B------:R-:W-:Y:S01]  /*1230*/  ISETP.GT.AND P2, PT, R3.reuse, 0xc, PT ;  /* 0x0000000c0300780c */ /* 0x040fe20003f44270 */
[C---:B------:R-:W-:Y:S01]  /*1240*/  VIADD R5, R3.reuse, 0x2 ;  /* 0x0000000203057836 */ /* 0x040fe20000000000 */
[----:B------:R-:W-:Y:S01]  /*1250*/  ISETP.GE.AND P5, PT, R3, 0xd, PT ;  /* 0x0000000d0300780c */ /* 0x000fe20003fa6270 */
[----:B------:R-:W-:Y:S02]  /*1260*/  IMAD R21, R29, R4, R21 ;  /* 0x000000041d157224 */ /* 0x000fe400078e0215 */
[----:B------:R-:W-:Y:S01]  /*1270*/  VIADD R4, R7, 0xf ;  /* 0x0000000f07047836 */ /* 0x000fe20000000000 */
[----:B------:R-:W-:Y:S01]  /*1280*/  SEL R6, R5, RZ, !P5 ;  /* 0x000000ff05067207 */ /* 0x000fe20006800000 */
[----:B------:R-:W-:Y:S02]  /*1290*/  @!P4 IMAD.MOV R4, RZ, RZ, R7 ;  /* 0x000000ffff04c224 */ /* 0x000fe400078e0207 */
[----:B------:R-:W-:-:S02]  /*12a0*/  IMAD R7, R3, R0, RZ ;  /* 0x0000000003077224 */ /* 0x000fc400078e02ff */
[----:B------:R-:W-:Y:S02]  /*12b0*/  VIADD R5, R6, 0xf ;  /* 0x0000000f06057836 */ /* 0x000fe40000000000 */
[----:B------:R-:W-:Y:S01]  /*12c0*/  @!P2 IMAD.MOV R5, RZ, RZ, R6 ;  /* 0x000000ffff05a224 */ /* 0x000fe200078e0206 */
[----:B------:R-:W-:Y:S01]  /*12d0*/  IADD3 R6, R7, -R3, -R0 ;  /* 0x8000000307067210 */ /* 0x000fe20007ffe800 */
[----:B------:R-:W-:-:S03]  /*12e0*/  IMAD R3, R3, R4, RZ ;  /* 0x0000000403037224 */ /* 0x000fc600078e02ff */
[----:B------:R-:W-:Y:S01]  /*12f0*/  IADD3 R6, R5, R6, R4 ;  /* 0x0000000605067210 */ /* 0x000fe20007ffe004 */
[----:B------:R-:W-:Y:S02]  /*1300*/  IMAD R0, R0, R5, R3 ;  /* 0x0000000500007224 */ /* 0x000fe400078e0203 */
[----:B------:R-:W-:Y:S02]  /*1310*/  VIADD R7, R23, 0x7a00 ;  /* 0x00007a0017077836 */ /* 0x000fe40000000000 */
[----:B------:R-:W-:Y:S02]  /*1320*/  VIADD R3, R6, 0x1 ;  /* 0x0000000106037836 */ /* 0x000fe40000000000 */
[----:B------:R-:W-:Y:S01]  /*1330*/  IMAD.WIDE R24, R7, 0x4, R24 ;  /* 0x0000000407187825 */ /* 0x000fe200078e0218 */
[----:B------:R-:W-:-:S03]  /*1340*/  CS2R R6, SRZ ;  /* 0x0000000000067805 */ /* 0x000fc6000001ff00 */
[----:B------:R-:W-:Y:S01]  /*1350*/  IMAD R3, R5, R4, R3 ;  /* 0x0000000405037224 */ /* 0x000fe200078e0203 */
[----:B------:R-:W-:-:S06]  /*1360*/  CS2R R4, SRZ ;  /* 0x0000000000047805 */ /* 0x000fcc000001ff00 */
[----:B------:R-:W4:Y:S01]  /*1370*/  @P0 LDG.E.128 R4, desc[UR4][R24.64] ;  /* 0x0000000418040981 */ /* 0x000f22000c1e1d00 */
[----:B---3--:R-:W-:Y:S01]  /*1380*/  SEL R8, R8, RZ, P3 ;  /* 0x000000ff08087207 */ /* 0x008fe20001800000 */
[----:B------:R-:W-:Y:S01]  /*1390*/  IMAD.IADD R2, R21, 0x1, -R2 ;  /* 0x0000000115027824 */ /* 0x000fe200078e0a02 */
[----:B------:R-:W-:-:S03]  /*13a0*/  SEL R9, R9, RZ, P3 ;  /* 0x000000ff09097207 */ /* 0x000fc60001800000 */
[----:B------:R-:W-:Y:S01]  /*13b0*/  FADD R17, R17, R8 ;  /* 0x0000000811117221 */ /* 0x000fe20000000000 */
[----:B------:R-:W-:Y:S01]  /*13c0*/  IMAD.IADD R8, R3, 0x1, -R0 ;  /* 0x0000000103087824 */ /* 0x000fe200078e0a00 */
[----:B------:R-:W-:Y:S01]  /*13d0*/  I2FP.F32.S32 R0, R2 ;  /* 0x0000000200007245 */ /* 0x000fe20000201400 */
[----:B------:R-:W-:Y:S01]  /*13e0*/  FADD R18, R18, R9 ;  /* 0x0000000912127221 */ /* 0x000fe20000000000 */
[----:B------:R-:W-:Y:S01]  /*13f0*/  SEL R10, R10, RZ, P3 ;  /* 0x000000ff0a0a7207 */ /* 0x000fe20001800000 */
[----:B------:R-:W1:Y:S01]  /*1400*/  LDC.64 R2, c[0x0][0x218] ;  /* 0x00008600ff027b82 */ /* 0x000e620000000a00 */
[----:B------:R-:W-:Y:S02]  /*1410*/  I2FP.F32.S32 R8, R8 ;  /* 0x0000000800087245 */ /* 0x000fe40000201400 */
[----:B------:R-:W-:Y:S02]  /*1420*/  FSETP.GT.AND P2, PT, |R0|, 8.50705917302346158658e+37, PT ;  /* 0x7e8000000000780b */ /* 0x000fe40003f44200 */
[----:B------:R-:W-:-:S02]  /*1430*/  SEL R11, R11, RZ, P3 ;  /* 0x000000ff0b0b7207 */ /* 0x000fc40001800000 */
[----:B------:R-:W-:Y:S02]  /*1440*/  FSETP.GEU.AND P3, PT, |R0|, 1.175494350822287508e-38, PT ;  /* 0x008000000000780b */ /* 0x000fe40003f6e200 */
[----:B------:R-:W-:-:S07]  /*1450*/  FSETP.GEU.AND P4, PT, |R8|, 1.175494350822287508e-38, PT ;  /* 0x008000000800780b */ /* 0x000fce0003f8e200 */
[----:B------:R-:W-:-:S04]  /*1460*/  @P2 FMUL R0, R0, 0.25 ;  /* 0x3e80000000002820 */ /* 0x000fc80000400000 */
[----:B------:R-:W-:Y:S01]  /*1470*/  @!P3 FMUL R0, R0, 16777216 ;  /* 0x4b8000000000b820 */ /* 0x000fe20000400000 */
[----:B------:R-:W-:Y:S01]  /*1480*/  FADD R19, R19, R10 ;  /* 0x0000000a13137221 */ /* 0x000fe20000000000 */
[----:B------:R-:W-:Y:S01]  /*1490*/  FADD R16, R16, R11 ;  /* 0x0000000b10107221 */ /* 0x000fe20000000000 */
[----:B-1----:R-:W-:Y:S01]  /*14a0*/  IMAD.WIDE R2, R23, 0x4, R2 ;  /* 0x0000000417027825 */ /* 0x002fe200078e0202 */
[----:B--2---:R-:W-:Y:S02]  /*14b0*/  SEL R12, R12, RZ, P1 ;  /* 0x000000ff0c0c7207 */ /* 0x004fe40000800000 */
[----:B------:R-:W-:Y:S02]  /*14c0*/  SEL R13, R13, RZ, P1 ;  /* 0x000000ff0d0d7207 */ /* 0x000fe40000800000 */
[----:B------:R-:W-:Y:S02]  /*14d0*/  SEL R9, R14, RZ, P1 ;  /* 0x000000ff0e097207 */ /* 0x000fe40000800000 */
[----:B------:R-:W-:-:S02]  /*14e0*/  SEL R15, R15, RZ, P1 ;  /* 0x000000ff0f0f7207 */ /* 0x000fc40000800000 */
[----:B------:R-:W-:Y:S01]  /*14f0*/  FSETP.GT.AND P1, PT, |R8|, 8.50705917302346158658e+37, PT ;  /* 0x7e8000000800780b */ /* 0x000fe20003f24200 */
[----:B------:R-:W-:Y:S02]  /*1500*/  FADD R22, R22, R13 ;  /* 0x0000000d16167221 */ /* 0x000fe40000000000 */
[----:B------:R-:W1:Y:S10]  /*1510*/  MUFU.RCP R13, R0 ;  /* 0x00000000000d7308 */ /* 0x000e740000001000 */
[----:B------:R-:W-:-:S04]  /*1520*/  @P1 FMUL R8, R8, 0.25 ;  /* 0x3e80000008081820 */ /* 0x000fc80000400000 */
[----:B------:R-:W-:Y:S01]  /*1530*/  @!P4 FMUL R8, R8, 16777216 ;  /* 0x4b8000000808c820 */ /* 0x000fe20000400000 */
[----:B------:R-:W-:-:S03]  /*1540*/  FADD R26, R26, R9 ;  /* 0x000000091a1a7221 */ /* 0x000fc60000000000 */
[----:B------:R-:W2:Y:S01]  /*1550*/  MUFU.RCP R0, R8 ;  /* 0x0000000800007308 */ /* 0x000ea20000001000 */
[----:B------:R-:W-:Y:S01]  /*1560*/  FADD R27, R27, R12 ;  /* 0x0000000c1b1b7221 */ /* 0x000fe20000000000 */
[----:B------:R-:W-:Y:S01]  /*1570*/  FADD R20, R20, R15 ;  /* 0x0000000f14147221 */ /* 0x000fe20000000000 */
[----:B------:R-:W-:Y:S01]  /*1580*/  @P2 FMUL R22, R22, 0.25 ;  /* 0x3e80000016162820 */ /* 0x000fe20000400000 */
[----:B------:R-:W-:Y:S01]  /*1590*/  @P2 FMUL R26, R26, 0.25 ;  /* 0x3e8000001a1a2820 */ /* 0x000fe20000400000 */
[----:B------:R-:W-:Y:S01]  /*15a0*/  @P2 FMUL R27, R27, 0.25 ;  /* 0x3e8000001b1b2820 */ /* 0x000fe20000400000 */
[----:B------:R-:W-:Y:S01]  /*15b0*/  @P2 FMUL R20, R20, 0.25 ;  /* 0x3e80000014142820 */ /* 0x000fe20000400000 */
[----:B------:R-:W-:Y:S01]  /*15c0*/  @!P3 FMUL R22, R22, 16777216 ;  /* 0x4b8000001616b820 */ /* 0x000fe20000400000 */
[----:B------:R-:W-:Y:S01]  /*15d0*/  @!P3 FMUL R26, R26, 16777216 ;  /* 0x4b8000001a1ab820 */ /* 0x000fe20000400000 */
[----:B------:R-:W-:Y:S01]  /*15e0*/  @!P3 FMUL R27, R27, 16777216 ;  /* 0x4b8000001b1bb820 */ /* 0x000fe20000400000 */
[----:B------:R-:W-:Y:S01]  /*15f0*/  @!P3 FMUL R20, R20, 16777216 ;  /* 0x4b8000001414b820 */ /* 0x000fe20000400000 */
[----:B----4-:R-:W-:-:S02]  /*1600*/  SEL R4, R4, RZ, P0 ;  /* 0x000000ff04047207 */ /* 0x010fc40000000000 */
[----:B------:R-:W-:Y:S02]  /*1610*/  SEL R5, R5, RZ, P0 ;  /* 0x000000ff05057207 */ /* 0x000fe40000000000 */
[----:B------:R-:W-:Y:S02]  /*1620*/  SEL R6, R6, RZ, P0 ;  /* 0x000000ff06067207 */ /* 0x000fe40000000000 */
[----:B------:R-:W-:Y:S01]  /*1630*/  SEL R7, R7, RZ, P0 ;  /* 0x000000ff07077207 */ /* 0x000fe20000000000 */
[----:B------:R-:W-:Y:S01]  /*1640*/  FADD R17, R17, R4 ;  /* 0x0000000411117221 */ /* 0x000fe20000000000 */
[----:B------:R-:W-:Y:S01]  /*1650*/  FADD R9, R18, R5 ;  /* 0x0000000512097221 */ /* 0x000fe20000000000 */
[----:B------:R-:W-:Y:S02]  /*1660*/  FADD R10, R19, R6 ;  /* 0x00000006130a7221 */ /* 0x000fe40000000000 */
        /* <DEDUP_REMOVED lines=9> */
[C---:B-1----:R-:W-:Y:S01]  /*1700*/  FMUL R4, R13.reuse, R27 ;  /* 0x0000001b0d047220 */ /* 0x042fe20000400000 */
[C---:B------:R-:W-:Y:S01]  /*1710*/  FMUL R5, R13.reuse, R22 ;  /* 0x000000160d057220 */ /* 0x040fe20000400000 */
[C---:B------:R-:W-:Y:S01]  /*1720*/  FMUL R6, R13.reuse, R26 ;  /* 0x0000001a0d067220 */ /* 0x040fe20000400000 */
[----:B------:R-:W-:Y:S01]  /*1730*/  FMUL R7, R13, R20 ;  /* 0x000000140d077220 */ /* 0x000fe20000400000 */
[C---:B--2---:R-:W-:Y:S01]  /*1740*/  FMUL R8, R0.reuse, R17 ;  /* 0x0000001100087220 */ /* 0x044fe20000400000 */
[C---:B------:R-:W-:Y:S01]  /*1750*/  FMUL R9, R0.reuse, R9 ;  /* 0x0000000900097220 */ /* 0x040fe20000400000 */
[C---:B------:R-:W-:Y:S01]  /*1760*/  FMUL R10, R0.reuse, R10 ;  /* 0x0000000a000a7220 */ /* 0x040fe20000400000 */
[----:B------:R-:W-:Y:S01]  /*1770*/  FMUL R11, R0, R11 ;  /* 0x0000000b000b7220 */ /* 0x000fe20000400000 */
[----:B------:R-:W-:Y:S04]  /*1780*/  STG.E.128 desc[UR4][R2.64], R4 ;  /* 0x0000000402007986 */ /* 0x000fe8000c101d04 */
[----:B------:R-:W-:Y:S01]  /*1790*/  STG.E.128 desc[UR4][R2.64+0x800], R8 ;  /* 0x0008000802007986 */ /* 0x000fe2000c101d04 */
[----:B------:R-:W-:Y:S05]  /*17a0*/  EXIT ;  /* 0x000000000000794d */ /* 0x000fea0003800000 */
.L_x_0:
[----:B------:R-:W-:-:S00]  /*17b0*/  BRA `(.L_x_0) ;  /* 0xfffffffc00fc7947 */ /* 0x000fc0000383ffff */
[----:B------:R-:W-:-:S00]  /*17c0*/  NOP ;  /* 0x0000000000007918 */ /* 0x000fc00000000000 */
        /* <DEDUP_REMOVED lines=11> */
.L_x_1:


//--------------------- .nv.constant0.triton_poi_fused_avg_pool2d_53 --------------------------
	.section	.nv.constant0.triton_poi_fused_avg_pool2d_53,"a",@progbits
	.sectionflags	@""
	.align	4
.nv.constant0.triton_poi_fused_avg_pool2d_53:
	.zero		548
